	.headerflags	@"EF_CUDA_TEXMODE_UNIFIED EF_CUDA_64BIT_ADDRESS EF_CUDA_ACCELERATORS EF_CUDA_SM90 EF_CUDA_VIRTUAL_SM(EF_CUDA_SM90)"
	.elftype	@"ET_EXEC"


//--------------------- .nv.info                  --------------------------
	.section	.nv.info,"",@"SHT_CUDA_INFO"
	.align	4


	//----- nvinfo : EIATTR_REGCOUNT
	.align		4
        /*0000*/ 	.byte	0x04, 0x2f
        /*0002*/ 	.short	(.L_3 - .L_2)
	.align		4
.L_2:
        /*0004*/ 	.word	index@(triton_poi_fused__native_batch_norm_legit_no_training_convolution_hardtanh_22)
        /*0008*/ 	.word	0x00000016


	//----- nvinfo : EIATTR_MIN_STACK_SIZE
	.align		4
.L_3:
        /*000c*/ 	.byte	0x04, 0x12
        /*000e*/ 	.short	(.L_5 - .L_4)
	.align		4
.L_4:
        /*0010*/ 	.word	index@(triton_poi_fused__native_batch_norm_legit_no_training_convolution_hardtanh_22)
        /*0014*/ 	.word	0x00000000


	//----- nvinfo : EIATTR_FRAME_SIZE
	.align		4
.L_5:
        /*0018*/ 	.byte	0x04, 0x11
        /*001a*/ 	.short	(.L_7 - .L_6)
	.align		4
.L_6:
        /*001c*/ 	.word	index@(triton_poi_fused__native_batch_norm_legit_no_training_convolution_hardtanh_22)
        /*0020*/ 	.word	0x00000000


	//----- nvinfo : EIATTR_MIN_STACK_SIZE
	.align		4
.L_7:
        /*0024*/ 	.byte	0x04, 0x12
        /*0026*/ 	.short	(.L_9 - .L_8)
	.align		4
.L_8:
        /*0028*/ 	.word	index@(triton_poi_fused__native_batch_norm_legit_no_training_convolution_hardtanh_22)
        /*002c*/ 	.word	0x00000000
.L_9:


//--------------------- .nv.info.triton_poi_fused__native_batch_norm_legit_no_training_convolution_hardtanh_22 --------------------------
	.section	.nv.info.triton_poi_fused__native_batch_norm_legit_no_training_convolution_hardtanh_22,"",@"SHT_CUDA_INFO"
	.sectionflags	@""
	.align	4


	//----- nvinfo : EIATTR_CUDA_API_VERSION
	.align		4
        /*0000*/ 	.byte	0x04, 0x37
        /*0002*/ 	.short	(.L_11 - .L_10)
.L_10:
        /*0004*/ 	.word	0x0000007c


	//----- nvinfo : EIATTR_KPARAM_INFO
	.align		4
.L_11:
        /*0008*/ 	.byte	0x04, 0x17
        /*000a*/ 	.short	(.L_13 - .L_12)
.L_12:
        /*000c*/ 	.word	0x00000000
        /*0010*/ 	.short	0x0007
        /*0012*/ 	.short	0x0038
        /*0014*/ 	.byte	0x00, 0xf0, 0x11, 0x00


	//----- nvinfo : EIATTR_KPARAM_INFO
	.align		4
.L_13:
        /*0018*/ 	.byte	0x04, 0x17
        /*001a*/ 	.short	(.L_15 - .L_14)
.L_14:
        /*001c*/ 	.word	0x00000000
        /*0020*/ 	.short	0x0006
        /*0022*/ 	.short	0x0030
        /*0024*/ 	.byte	0x00, 0xf4, 0x21, 0x00


	//----- nvinfo : EIATTR_KPARAM_INFO
	.align		4
.L_15:
        /*0028*/ 	.byte	0x04, 0x17
        /*002a*/ 	.short	(.L_17 - .L_16)
.L_16:
        /*002c*/ 	.word	0x00000000
        /*0030*/ 	.short	0x0005
        /*0032*/ 	.short	0x0028
        /*0034*/ 	.byte	0x00, 0xf4, 0x21, 0x00


	//----- nvinfo : EIATTR_KPARAM_INFO
	.align		4
.L_17:
        /*0038*/ 	.byte	0x04, 0x17
        /*003a*/ 	.short	(.L_19 - .L_18)
.L_18:
        /*003c*/ 	.word	0x00000000
        /*0040*/ 	.short	0x0004
        /*0042*/ 	.short	0x0020
        /*0044*/ 	.byte	0x00, 0xf4, 0x21, 0x00


	//----- nvinfo : EIATTR_KPARAM_INFO
	.align		4
.L_19:
        /*0048*/ 	.byte	0x04, 0x17
        /*004a*/ 	.short	(.L_21 - .L_20)
.L_20:
        /*004c*/ 	.word	0x00000000
        /*0050*/ 	.short	0x0003
        /*0052*/ 	.short	0x0018
        /*0054*/ 	.byte	0x00, 0xf4, 0x21, 0x00


	//----- nvinfo : EIATTR_KPARAM_INFO
	.align		4
.L_21:
        /*0058*/ 	.byte	0x04, 0x17
        /*005a*/ 	.short	(.L_23 - .L_22)
.L_22:
        /*005c*/ 	.word	0x00000000
        /*0060*/ 	.short	0x0002
        /*0062*/ 	.short	0x0010
        /*0064*/ 	.byte	0x00, 0xf4, 0x21, 0x00


	//----- nvinfo : EIATTR_KPARAM_INFO
	.align		4
.L_23:
        /*0068*/ 	.byte	0x04, 0x17
        /*006a*/ 	.short	(.L_25 - .L_24)
.L_24:
        /*006c*/ 	.word	0x00000000
        /*0070*/ 	.short	0x0001
        /*0072*/ 	.short	0x0008
        /*0074*/ 	.byte	0x00, 0xf4, 0x21, 0x00


	//----- nvinfo : EIATTR_KPARAM_INFO
	.align		4
.L_25:
        /*0078*/ 	.byte	0x04, 0x17
        /*007a*/ 	.short	(.L_27 - .L_26)
.L_26:
        /*007c*/ 	.word	0x00000000
        /*0080*/ 	.short	0x0000
        /*0082*/ 	.short	0x0000
        /*0084*/ 	.byte	0x00, 0xf4, 0x21, 0x00


	//----- nvinfo : EIATTR_SPARSE_MMA_MASK
	.align		4
.L_27:
        /*0088*/ 	.byte	0x03, 0x50
        /*008a*/ 	.short	0x0000


	//----- nvinfo : EIATTR_MAXREG_COUNT
	.align		4
        /*008c*/ 	.byte	0x03, 0x1b
        /*008e*/ 	.short	0x00ff


	//----- nvinfo : EIATTR_EXIT_INSTR_OFFSETS
	.align		4
        /*0090*/ 	.byte	0x04, 0x1c
        /*0092*/ 	.short	(.L_29 - .L_28)


	//   ....[0]....
.L_28:
        /*0094*/ 	.word	0x00000490


	//----- nvinfo : EIATTR_REQNTID
	.align		4
.L_29:
        /*0098*/ 	.byte	0x04, 0x10
        /*009a*/ 	.short	(.L_31 - .L_30)
.L_30:
        /*009c*/ 	.word	0x00000100
        /*00a0*/ 	.word	0x00000001
        /*00a4*/ 	.word	0x00000001


	//----- nvinfo : EIATTR_CBANK_PARAM_SIZE
	.align		4
.L_31:
        /*00a8*/ 	.byte	0x03, 0x19
        /*00aa*/ 	.short	0x003c


	//----- nvinfo : EIATTR_PARAM_CBANK
	.align		4
        /*00ac*/ 	.byte	0x04, 0x0a
        /*00ae*/ 	.short	(.L_33 - .L_32)
	.align		4
.L_32:
        /*00b0*/ 	.word	index@(.nv.constant0.triton_poi_fused__native_batch_norm_legit_no_training_convolution_hardtanh_22)
        /*00b4*/ 	.short	0x0210
        /*00b6*/ 	.short	0x003c


	//----- nvinfo : EIATTR_SW_WAR
	.align		4
.L_33:
        /*00b8*/ 	.byte	0x04, 0x36
        /*00ba*/ 	.short	(.L_35 - .L_34)
.L_34:
        /*00bc*/ 	.word	0x00000008
.L_35:


//--------------------- .nv.callgraph             --------------------------
	.section	.nv.callgraph,"",@"SHT_CUDA_CALLGRAPH"
	.align	4
	.sectionentsize	8
	.align		4
        /*0000*/ 	.word	0x00000000
	.align		4
        /*0004*/ 	.word	0xffffffff
	.align		4
        /*0008*/ 	.word	0x00000000
	.align		4
        /*000c*/ 	.word	0xfffffffe
	.align		4
        /*0010*/ 	.word	0x00000000
	.align		4
        /*0014*/ 	.word	0xfffffffd
	.align		4
        /*0018*/ 	.word	0x00000000
	.align		4
        /*001c*/ 	.word	0xfffffffc


//--------------------- .nv.constant4             --------------------------
	.section	.nv.constant4,"a",@progbits
	.align	8
	.align		8
.nv.constant4:
        /*0000*/ 	.dword	_$_str
	.align		8
        /*0008*/ 	.dword	_$_str_$_2


//--------------------- .text.triton_poi_fused__native_batch_norm_legit_no_training_convolution_hardtanh_22 --------------------------
	.section	.text.triton_poi_fused__native_batch_norm_legit_no_training_convolution_hardtanh_22,"ax",@progbits
	.align	128
        .global         triton_poi_fused__native_batch_norm_legit_no_training_convolution_hardtanh_22
        .type           triton_poi_fused__native_batch_norm_legit_no_training_convolution_hardtanh_22,@function
        .size           triton_poi_fused__native_batch_norm_legit_no_training_convolution_hardtanh_22,(.L_x_1 - triton_poi_fused__native_batch_norm_legit_no_training_convolution_hardtanh_22)
        .other          triton_poi_fused__native_batch_norm_legit_no_training_convolution_hardtanh_22,@"STO_CUDA_ENTRY STV_DEFAULT"
triton_poi_fused__native_batch_norm_legit_no_training_convolution_hardtanh_22:
.text.triton_poi_fused__native_batch_norm_legit_no_training_convolution_hardtanh_22:
[----:B------:R-:W-:Y:S01]  /*0000*/  LDC R1, c[0x0][0x28] ;  /* 0x00000a00ff017b82 */ /* 0x000fe20000000800 */
[----:B------:R-:W1:Y:S07]  /*0010*/  S2R R0, SR_TID.X ;  /* 0x0000000000007919 */ /* 0x000e6e0000002100 */
[----:B------:R-:W2:Y:S01]  /*0020*/  LDC.64 R4, c[0x0][0x228] ;  /* 0x00008a00ff047b82 */ /* 0x000ea20000000a00 */
[----:B------:R-:W-:Y:S01]  /*0030*/  ULDC.64 UR4, c[0x0][0x208] ;  /* 0x0000820000047ab9 */ /* 0x000fe20000000a00 */
[----:B------:R-:W3:Y:S06]  /*0040*/  S2R R7, SR_CTAID.X ;  /* 0x0000000000077919 */ /* 0x000eec0000002500 */
[----:B------:R-:W4:Y:S08]  /*0050*/  LDC.64 R12, c[0x0][0x218] ;  /* 0x00008600ff0c7b82 */ /* 0x000f300000000a00 */
[----:B------:R-:W5:Y:S08]  /*0060*/  LDC.64 R14, c[0x0][0x220] ;  /* 0x00008800ff0e7b82 */ /* 0x000f700000000a00 */
[----:B------:R-:W5:Y:S01]  /*0070*/  LDC.64 R10, c[0x0][0x238] ;  /* 0x00008e00ff0a7b82 */ /* 0x000f620000000a00 */
[----:B-1----:R-:W-:-:S07]  /*0080*/  SHF.L.U32 R0, R0, 0x1, RZ ;  /* 0x0000000100007819 */ /* 0x002fce00000006ff */
[----:B------:R-:W1:Y:S01]  /*0090*/  LDC.64 R16, c[0x0][0x230] ;  /* 0x00008c00ff107b82 */ /* 0x000e620000000a00 */
[----:B---3--:R-:W-:Y:S02]  /*00a0*/  SHF.R.S32.HI R3, RZ, 0x16, R7 ;  /* 0x00000016ff037819 */ /* 0x008fe40000011407 */
[----:B------:R-:W-:Y:S02]  /*00b0*/  LOP3.LUT R0, R0, 0x1fe, RZ, 0xc0, !PT ;  /* 0x000001fe00007812 */ /* 0x000fe400078ec0ff */
[----:B------:R-:W-:Y:S02]  /*00c0*/  SGXT R3, R3, 0x1 ;  /* 0x000000010303781a */ /* 0x000fe40000000200 */
[----:B------:R-:W-:-:S04]  /*00d0*/  LEA R0, R7, R0, 0x9 ;  /* 0x0000000007007211 */ /* 0x000fc800078e48ff */
[----:B------:R-:W-:-:S04]  /*00e0*/  LEA.HI R3, R3, R0, RZ, 0x5 ;  /* 0x0000000003037211 */ /* 0x000fc800078f28ff */
[----:B------:R-:W-:-:S04]  /*00f0*/  LOP3.LUT R3, R3, 0xffffffe0, RZ, 0xc0, !PT ;  /* 0xffffffe003037812 */ /* 0x000fc800078ec0ff */
[----:B------:R-:W-:Y:S02]  /*0100*/  IADD3 R8, R0, -R3, RZ ;  /* 0x8000000300087210 */ /* 0x000fe40007ffe0ff */
[----:B------:R-:W3:Y:S03]  /*0110*/  LDC.64 R2, c[0x0][0x210] ;  /* 0x00008400ff027b82 */ /* 0x000ee60000000a00 */
[----:B--2---:R-:W-:-:S06]  /*0120*/  IMAD.WIDE R4, R8, 0x4, R4 ;  /* 0x0000000408047825 */ /* 0x004fcc00078e0204 */
[----:B------:R-:W2:Y:S01]  /*0130*/  LDG.E.EL.64 R4, desc[UR4][R4.64] ;  /* 0x0000000404047981 */ /* 0x000ea2000c2e1b00 */
[----:B----4-:R-:W-:-:S04]  /*0140*/  IMAD.WIDE R12, R8, 0x4, R12 ;  /* 0x00000004080c7825 */ /* 0x010fc800078e020c */
[C---:B-----5:R-:W-:Y:S02]  /*0150*/  IMAD.WIDE R14, R8.reuse, 0x4, R14 ;  /* 0x00000004080e7825 */ /* 0x060fe400078e020e */
[----:B------:R-:W4:Y:S02]  /*0160*/  LDG.E.EL.64 R12, desc[UR4][R12.64] ;  /* 0x000000040c0c7981 */ /* 0x000f24000c2e1b00 */
[----:B0-----:R-:W-:Y:S02]  /*0170*/  IMAD.WIDE R10, R8, 0x4, R10 ;  /* 0x00000004080a7825 */ /* 0x001fe400078e020a */
[----:B------:R-:W5:Y:S02]  /*0180*/  LDG.E.EL.64 R14, desc[UR4][R14.64] ;  /* 0x000000040e0e7981 */ /* 0x000f64000c2e1b00 */
[----:B---3--:R-:W-:Y:S02]  /*0190*/  IMAD.WIDE R2, R0, 0x4, R2 ;  /* 0x0000000400027825 */ /* 0x008fe400078e0202 */
[----:B------:R-:W3:Y:S04]  /*01a0*/  LDG.E.EL.64 R10, desc[UR4][R10.64] ;  /* 0x000000040a0a7981 */ /* 0x000ee8000c2e1b00 */
[----:B------:R-:W4:Y:S01]  /*01b0*/  LDG.E.64 R6, desc[UR4][R2.64] ;  /* 0x0000000402067981 */ /* 0x000f22000c1e1b00 */
[----:B-1----:R-:W-:-:S05]  /*01c0*/  IMAD.WIDE R16, R8, 0x4, R16 ;  /* 0x0000000408107825 */ /* 0x002fca00078e0210 */
[----:B------:R-:W3:Y:S01]  /*01d0*/  LDG.E.EL.64 R8, desc[UR4][R16.64] ;  /* 0x0000000410087981 */ /* 0x000ee2000c2e1b00 */
[----:B--2---:R-:W-:Y:S01]  /*01e0*/  FADD R4, R4, 9.9999997473787516356e-06 ;  /* 0x3727c5ac04047421 */ /* 0x004fe20000000000 */
[----:B------:R-:W-:-:S03]  /*01f0*/  FADD R5, R5, 9.9999997473787516356e-06 ;  /* 0x3727c5ac05057421 */ /* 0x000fc60000000000 */
[----:B------:R-:W0:Y:S08]  /*0200*/  MUFU.SQRT R18, R4 ;  /* 0x0000000400127308 */ /* 0x000e300000002000 */
[----:B------:R-:W1:Y:S01]  /*0210*/  MUFU.SQRT R19, R5 ;  /* 0x0000000500137308 */ /* 0x000e620000002000 */
[C---:B0-----:R-:W-:Y:S02]  /*0220*/  FSETP.GT.AND P0, PT, R18.reuse, 8.50705917302346158658e+37, PT ;  /* 0x7e8000001200780b */ /* 0x041fe40003f04000 */
[----:B------:R-:W-:-:S02]  /*0230*/  FSETP.GEU.AND P2, PT, R18, 1.175494350822287508e-38, PT ;  /* 0x008000001200780b */ /* 0x000fc40003f4e000 */
[C---:B-1----:R-:W-:Y:S02]  /*0240*/  FSETP.GT.AND P1, PT, R19.reuse, 8.50705917302346158658e+37, PT ;  /* 0x7e8000001300780b */ /* 0x042fe40003f24000 */
[----:B------:R-:W-:-:S07]  /*0250*/  FSETP.GEU.AND P3, PT, R19, 1.175494350822287508e-38, PT ;  /* 0x008000001300780b */ /* 0x000fce0003f6e000 */
[----:B------:R-:W-:Y:S01]  /*0260*/  @P0 FMUL R18, R18, 0.25 ;  /* 0x3e80000012120820 */ /* 0x000fe20000400000 */
[----:B------:R-:W-:-:S03]  /*0270*/  HFMA2.MMA R4, -RZ, RZ, 1.625, 0 ;  /* 0x3e800000ff047435 */ /* 0x000fc600000001ff */
[----:B------:R-:W-:Y:S01]  /*0280*/  @!P2 FMUL R18, R18, 16777216 ;  /* 0x4b8000001212a820 */ /* 0x000fe20000400000 */
[----:B------:R-:W-:-:S04]  /*0290*/  @P1 FMUL R19, R19, 0.25 ;  /* 0x3e80000013131820 */ /* 0x000fc80000400000 */
[----:B------:R-:W-:Y:S01]  /*02a0*/  @!P3 FMUL R19, R19, 16777216 ;  /* 0x4b8000001313b820 */ /* 0x000fe20000400000 */
[----:B------:R-:W0:Y:S01]  /*02b0*/  MUFU.RCP R18, R18 ;  /* 0x0000001200127308 */ /* 0x000e220000001000 */
[----:B------:R-:W-:-:S07]  /*02c0*/  FSEL R5, R4, 1, P0 ;  /* 0x3f80000004057808 */ /* 0x000fce0000000000 */
[----:B------:R-:W1:Y:S01]  /*02d0*/  MUFU.RCP R19, R19 ;  /* 0x0000001300137308 */ /* 0x000e620000001000 */
[----:B------:R-:W-:Y:S01]  /*02e0*/  FSEL R4, R4, 1, P1 ;  /* 0x3f80000004047808 */ /* 0x000fe20000800000 */
[----:B------:R-:W-:Y:S01]  /*02f0*/  @!P2 FMUL R5, R5, 16777216 ;  /* 0x4b8000000505a820 */ /* 0x000fe20000400000 */
[----:B----4-:R-:W-:Y:S01]  /*0300*/  FADD R6, R6, R12 ;  /* 0x0000000c06067221 */ /* 0x010fe20000000000 */
[----:B------:R-:W-:Y:S02]  /*0310*/  FADD R7, R7, R13 ;  /* 0x0000000d07077221 */ /* 0x000fe40000000000 */
[----:B------:R-:W-:Y:S01]  /*0320*/  @!P3 FMUL R4, R4, 16777216 ;  /* 0x4b8000000404b820 */ /* 0x000fe20000400000 */
[----:B0-----:R-:W-:Y:S01]  /*0330*/  FMUL R5, R18, R5 ;  /* 0x0000000512057220 */ /* 0x001fe20000400000 */
[----:B-----5:R-:W-:Y:S01]  /*0340*/  FADD R14, -R14, R6 ;  /* 0x000000060e0e7221 */ /* 0x020fe20000000100 */
[----:B------:R-:W-:Y:S01]  /*0350*/  FADD R15, -R15, R7 ;  /* 0x000000070f0f7221 */ /* 0x000fe20000000100 */
[----:B-1----:R-:W-:-:S02]  /*0360*/  FMUL R4, R19, R4 ;  /* 0x0000000413047220 */ /* 0x002fc40000400000 */
[----:B------:R-:W-:Y:S02]  /*0370*/  FMUL R13, R14, R5 ;  /* 0x000000050e0d7220 */ /* 0x000fe40000400000 */
[----:B------:R-:W-:Y:S02]  /*0380*/  FMUL R12, R15, R4 ;  /* 0x000000040f0c7220 */ /* 0x000fe40000400000 */
[----:B---3--:R-:W-:Y:S01]  /*0390*/  FFMA R8, R8, R13, R10 ;  /* 0x0000000d08087223 */ /* 0x008fe2000000000a */
[----:B------:R-:W0:Y:S01]  /*03a0*/  LDC.64 R4, c[0x0][0x240] ;  /* 0x00009000ff047b82 */ /* 0x000e220000000a00 */
[----:B------:R-:W-:-:S03]  /*03b0*/  FFMA R9, R9, R12, R11 ;  /* 0x0000000c09097223 */ /* 0x000fc6000000000b */
[C---:B------:R-:W-:Y:S02]  /*03c0*/  FSETP.GTU.AND P0, PT, R8.reuse, RZ, PT ;  /* 0x000000ff0800720b */ /* 0x040fe40003f0c000 */
[C---:B------:R-:W-:Y:S02]  /*03d0*/  FSETP.GTU.AND P1, PT, R9.reuse, RZ, PT ;  /* 0x000000ff0900720b */ /* 0x040fe40003f2c000 */
[----:B------:R-:W-:Y:S02]  /*03e0*/  FSEL R8, R8, RZ, P0 ;  /* 0x000000ff08087208 */ /* 0x000fe40000000000 */
[----:B------:R-:W-:Y:S02]  /*03f0*/  FSEL R9, R9, RZ, P1 ;  /* 0x000000ff09097208 */ /* 0x000fe40000800000 */
[----:B------:R-:W-:Y:S02]  /*0400*/  FSETP.GEU.AND P2, PT, R8, 6, PT ;  /* 0x40c000000800780b */ /* 0x000fe40003f4e000 */
[----:B------:R-:W-:-:S02]  /*0410*/  FSETP.GEU.AND P3, PT, R9, 6, PT ;  /* 0x40c000000900780b */ /* 0x000fc40003f6e000 */
[----:B------:R-:W-:Y:S02]  /*0420*/  FSETP.NAN.AND P0, PT, R8, R8, PT ;  /* 0x000000080800720b */ /* 0x000fe40003f08000 */
[----:B------:R-:W-:Y:S01]  /*0430*/  FSETP.NAN.AND P1, PT, R9, R9, PT ;  /* 0x000000090900720b */ /* 0x000fe20003f28000 */
[----:B------:R-:W-:Y:S01]  /*0440*/  STG.E.64 desc[UR4][R2.64], R6 ;  /* 0x0000000602007986 */ /* 0x000fe2000c101b04 */
[----:B0-----:R-:W-:-:S05]  /*0450*/  IMAD.WIDE R4, R0, 0x4, R4 ;  /* 0x0000000400047825 */ /* 0x001fca00078e0204 */
[----:B------:R-:W-:Y:S02]  /*0460*/  @P2 SEL R8, R8, 0x40c00000, P0 ;  /* 0x40c0000008082807 */ /* 0x000fe40000000000 */
[----:B------:R-:W-:-:S05]  /*0470*/  @P3 SEL R9, R9, 0x40c00000, P1 ;  /* 0x40c0000009093807 */ /* 0x000fca0000800000 */
[----:B------:R-:W-:Y:S01]  /*0480*/  STG.E.64 desc[UR4][R4.64], R8 ;  /* 0x0000000804007986 */ /* 0x000fe2000c101b04 */
[----:B------:R-:W-:Y:S05]  /*0490*/  EXIT ;  /* 0x000000000000794d */ /* 0x000fea0003800000 */
.L_x_0:
[----:B------:R-:W-:-:S00]  /*04a0*/  BRA `(.L_x_0) ;  /* 0xfffffffc00fc7947 */ /* 0x000fc0000383ffff */
[----:B------:R-:W-:-:S00]  /*04b0*/  NOP ;  /* 0x0000000000007918 */ /* 0x000fc00000000000 */
        /* <DEDUP_REMOVED lines=12> */
.L_x_1:


//--------------------- .nv.global.init           --------------------------
	.section	.nv.global.init,"aw",@progbits
.nv.global.init:
	.type		_$_str,@object
	.size		_$_str,(_$_str_$_2 - _$_str)
_$_str:
        /*0000*/ 	.byte	0x5f, 0x5f, 0x43, 0x55, 0x44, 0x41, 0x5f, 0x46, 0x54, 0x5a, 0x00
	.type		_$_str_$_2,@object
	.size		_$_str_$_2,(.L_1 - _$_str_$_2)
_$_str_$_2:
        /*000b*/ 	.byte	0x5f, 0x5f, 0x43, 0x55, 0x44, 0x41, 0x5f, 0x50, 0x52, 0x45, 0x43, 0x5f, 0x53, 0x51, 0x52, 0x54
        /*001b*/ 	.byte	0x00
.L_1:


//--------------------- .nv.constant0.triton_poi_fused__native_batch_norm_legit_no_training_convolution_hardtanh_22 --------------------------
	.section	.nv.constant0.triton_poi_fused__native_batch_norm_legit_no_training_convolution_hardtanh_22,"a",@progbits
	.sectionflags	@""
	.align	4
.nv.constant0.triton_poi_fused__native_batch_norm_legit_no_training_convolution_hardtanh_22:
	.zero		588
